//
// Generated by NVIDIA NVVM Compiler
//
// Compiler Build ID: CL-36424714
// Cuda compilation tools, release 13.0, V13.0.88
// Based on NVVM 20.0.0
//

.version 9.0
.target sm_100
.address_size 64

	// .globl	_Z10vector_addPKfS0_Pfi

.visible .entry _Z10vector_addPKfS0_Pfi(
	.param .u64 .ptr .align 1 _Z10vector_addPKfS0_Pfi_param_0,
	.param .u64 .ptr .align 1 _Z10vector_addPKfS0_Pfi_param_1,
	.param .u64 .ptr .align 1 _Z10vector_addPKfS0_Pfi_param_2,
	.param .u32 _Z10vector_addPKfS0_Pfi_param_3
)
{
	.reg .pred 	%p<2>;
	.reg .b32 	%r<6>;
	.reg .b32 	%f<4>;
	.reg .b64 	%rd<11>;

	ld.param.u64 	%rd1, [_Z10vector_addPKfS0_Pfi_param_0];
	ld.param.u64 	%rd2, [_Z10vector_addPKfS0_Pfi_param_1];
	ld.param.u64 	%rd3, [_Z10vector_addPKfS0_Pfi_param_2];
	ld.param.u32 	%r2, [_Z10vector_addPKfS0_Pfi_param_3];
	mov.u32 	%r3, %ntid.x;
	mov.u32 	%r4, %ctaid.x;
	mov.u32 	%r5, %tid.x;
	mad.lo.s32 	%r1, %r3, %r4, %r5;
	setp.ge.s32 	%p1, %r1, %r2;
	@%p1 bra 	$L__BB0_2;
	cvta.to.global.u64 	%rd4, %rd1;
	cvta.to.global.u64 	%rd5, %rd2;
	cvta.to.global.u64 	%rd6, %rd3;
	mul.wide.s32 	%rd7, %r1, 4;
	add.s64 	%rd8, %rd4, %rd7;
	ld.global.f32 	%f1, [%rd8];
	add.s64 	%rd9, %rd5, %rd7;
	ld.global.f32 	%f2, [%rd9];
	add.f32 	%f3, %f1, %f2;
	add.s64 	%rd10, %rd6, %rd7;
	st.global.f32 	[%rd10], %f3;
$L__BB0_2:
	ret;

}
	// .globl	_Z17vector_add_stridePKfS0_Pfi
.visible .entry _Z17vector_add_stridePKfS0_Pfi(
	.param .u64 .ptr .align 1 _Z17vector_add_stridePKfS0_Pfi_param_0,
	.param .u64 .ptr .align 1 _Z17vector_add_stridePKfS0_Pfi_param_1,
	.param .u64 .ptr .align 1 _Z17vector_add_stridePKfS0_Pfi_param_2,
	.param .u32 _Z17vector_add_stridePKfS0_Pfi_param_3
)
{
	.reg .pred 	%p<3>;
	.reg .b32 	%r<7>;
	.reg .b32 	%f<4>;
	.reg .b64 	%rd<17>;

	ld.param.u64 	%rd9, [_Z17vector_add_stridePKfS0_Pfi_param_0];
	ld.param.u64 	%rd10, [_Z17vector_add_stridePKfS0_Pfi_param_1];
	ld.param.u64 	%rd11, [_Z17vector_add_stridePKfS0_Pfi_param_2];
	ld.param.s32 	%rd2, [_Z17vector_add_stridePKfS0_Pfi_param_3];
	mov.u32 	%r2, %ctaid.x;
	mov.u32 	%r1, %ntid.x;
	mov.u32 	%r3, %tid.x;
	mad.lo.s32 	%r4, %r2, %r1, %r3;
	cvt.u64.u32 	%rd16, %r4;
	setp.ge.u64 	%p1, %rd16, %rd2;
	@%p1 bra 	$L__BB1_3;
	mov.u32 	%r5, %nctaid.x;
	mul.lo.s32 	%r6, %r1, %r5;
	cvt.u64.u32 	%rd3, %r6;
	cvta.to.global.u64 	%rd4, %rd9;
	cvta.to.global.u64 	%rd5, %rd10;
	cvta.to.global.u64 	%rd6, %rd11;
$L__BB1_2:
	shl.b64 	%rd12, %rd16, 2;
	add.s64 	%rd13, %rd4, %rd12;
	ld.global.f32 	%f1, [%rd13];
	add.s64 	%rd14, %rd5, %rd12;
	ld.global.f32 	%f2, [%rd14];
	add.f32 	%f3, %f1, %f2;
	add.s64 	%rd15, %rd6, %rd12;
	st.global.f32 	[%rd15], %f3;
	add.s64 	%rd16, %rd16, %rd3;
	setp.lt.u64 	%p2, %rd16, %rd2;
	@%p2 bra 	$L__BB1_2;
$L__BB1_3:
	ret;

}


// ===== COMPILED SASS (sm_100) =====

	.target	sm_100

	.elftype	@"ET_EXEC"


//--------------------- .note.nv.tkinfo           --------------------------
	.section	.note.nv.tkinfo,"",@"SHT_NOTE"
	.sectionflags	@"SHF_NOTE_NV_TKINFO"
	.tkinfo
        /*0018*/ 	.word	0x00000002
        /*0030*/ 	.string	""
        /*0030*/ 	.string	"ptxas"
        /*0030*/ 	.string	"Cuda compilation tools, release 13.0, V13.0.88"
        /*0030*/ 	.string	"Build cuda_13.0.r13.0/compiler.36424714_0"
        /*0030*/ 	.string	"-arch sm_100 -m 64 "



//--------------------- .note.nv.cuinfo           --------------------------
	.section	.note.nv.cuinfo,"",@"SHT_NOTE"
	.sectionflags	@"SHF_NOTE_NV_CUINFO"
        /*0018*/ 	.short	0x0002
        /*001a*/ 	.short	0x0064
        /*001c*/ 	.short	0x0082
	.zero		2


//--------------------- .nv.info                  --------------------------
	.section	.nv.info,"",@"SHT_CUDA_INFO"
	.align	4


	//----- nvinfo : EIATTR_REGCOUNT
	.align		4
        /*0000*/ 	.byte	0x04, 0x2f
        /*0002*/ 	.short	(.L_1 - .L_0)
	.align		4
.L_0:
        /*0004*/ 	.word	index@(_Z10vector_addPKfS0_Pfi)
        /*0008*/ 	.word	0x0000000c


	//----- nvinfo : EIATTR_FRAME_SIZE
	.align		4
.L_1:
        /*000c*/ 	.byte	0x04, 0x11
        /*000e*/ 	.short	(.L_3 - .L_2)
	.align		4
.L_2:
        /*0010*/ 	.word	index@(_Z10vector_addPKfS0_Pfi)
        /*0014*/ 	.word	0x00000000


	//----- nvinfo : EIATTR_REGCOUNT
	.align		4
.L_3:
        /*0018*/ 	.byte	0x04, 0x2f
        /*001a*/ 	.short	(.L_5 - .L_4)
	.align		4
.L_4:
        /*001c*/ 	.word	index@(_Z17vector_add_stridePKfS0_Pfi)
        /*0020*/ 	.word	0x0000000e


	//----- nvinfo : EIATTR_FRAME_SIZE
	.align		4
.L_5:
        /*0024*/ 	.byte	0x04, 0x11
        /*0026*/ 	.short	(.L_7 - .L_6)
	.align		4
.L_6:
        /*0028*/ 	.word	index@(_Z17vector_add_stridePKfS0_Pfi)
        /*002c*/ 	.word	0x00000000


	//----- nvinfo : EIATTR_MIN_STACK_SIZE
	.align		4
.L_7:
        /*0030*/ 	.byte	0x04, 0x12
        /*0032*/ 	.short	(.L_9 - .L_8)
	.align		4
.L_8:
        /*0034*/ 	.word	index@(_Z17vector_add_stridePKfS0_Pfi)
        /*0038*/ 	.word	0x00000000


	//----- nvinfo : EIATTR_MIN_STACK_SIZE
	.align		4
.L_9:
        /*003c*/ 	.byte	0x04, 0x12
        /*003e*/ 	.short	(.L_11 - .L_10)
	.align		4
.L_10:
        /*0040*/ 	.word	index@(_Z10vector_addPKfS0_Pfi)
        /*0044*/ 	.word	0x00000000
.L_11:


//--------------------- .nv.compat                --------------------------
	.section	.nv.compat,"",@"SHT_CUDA_COMPAT_INFO"
	.align	4
        /*0000*/ 	.byte	0x02, 0x09, 0x00, 0x00, 0x02, 0x02, 0x01, 0x00, 0x02, 0x05, 0x05, 0x00, 0x03, 0x07, 0x01, 0x01
        /*0010*/ 	.byte	0x02, 0x03, 0x00, 0x00, 0x02, 0x06, 0x01, 0x00, 0x04, 0x0b, 0x08, 0x00, 0x09, 0x00, 0x00, 0x00
        /*0020*/ 	.byte	0x00, 0x00, 0x00, 0x00


//--------------------- .nv.info._Z17vector_add_stridePKfS0_Pfi --------------------------
	.section	.nv.info._Z17vector_add_stridePKfS0_Pfi,"",@"SHT_CUDA_INFO"
	.sectionflags	@""
	.align	4


	//----- nvinfo : EIATTR_CUDA_API_VERSION
	.align		4
        /*0000*/ 	.byte	0x04, 0x37
        /*0002*/ 	.short	(.L_13 - .L_12)
.L_12:
        /*0004*/ 	.word	0x00000082


	//----- nvinfo : EIATTR_KPARAM_INFO
	.align		4
.L_13:
        /*0008*/ 	.byte	0x04, 0x17
        /*000a*/ 	.short	(.L_15 - .L_14)
.L_14:
        /*000c*/ 	.word	0x00000000
        /*0010*/ 	.short	0x0003
        /*0012*/ 	.short	0x0018
        /*0014*/ 	.byte	0x00, 0xf0, 0x11, 0x00


	//----- nvinfo : EIATTR_KPARAM_INFO
	.align		4
.L_15:
        /*0018*/ 	.byte	0x04, 0x17
        /*001a*/ 	.short	(.L_17 - .L_16)
.L_16:
        /*001c*/ 	.word	0x00000000
        /*0020*/ 	.short	0x0002
        /*0022*/ 	.short	0x0010
        /*0024*/ 	.byte	0x00, 0xf5, 0x21, 0x00


	//----- nvinfo : EIATTR_KPARAM_INFO
	.align		4
.L_17:
        /*0028*/ 	.byte	0x04, 0x17
        /*002a*/ 	.short	(.L_19 - .L_18)
.L_18:
        /*002c*/ 	.word	0x00000000
        /*0030*/ 	.short	0x0001
        /*0032*/ 	.short	0x0008
        /*0034*/ 	.byte	0x00, 0xf5, 0x21, 0x00


	//----- nvinfo : EIATTR_KPARAM_INFO
	.align		4
.L_19:
        /*0038*/ 	.byte	0x04, 0x17
        /*003a*/ 	.short	(.L_21 - .L_20)
.L_20:
        /*003c*/ 	.word	0x00000000
        /*0040*/ 	.short	0x0000
        /*0042*/ 	.short	0x0000
        /*0044*/ 	.byte	0x00, 0xf5, 0x21, 0x00


	//----- nvinfo : EIATTR_SPARSE_MMA_MASK
	.align		4
.L_21:
        /*0048*/ 	.byte	0x03, 0x50
        /*004a*/ 	.short	0x0000


	//----- nvinfo : EIATTR_MAXREG_COUNT
	.align		4
        /*004c*/ 	.byte	0x03, 0x1b
        /*004e*/ 	.short	0x00ff


	//----- nvinfo : EIATTR_MERCURY_ISA_VERSION
	.align		4
        /*0050*/ 	.byte	0x03, 0x5f
        /*0052*/ 	.short	0x0101


	//----- nvinfo : EIATTR_VRC_CTA_INIT_COUNT
	.align		4
        /*0054*/ 	.byte	0x02, 0x4a
	.zero		1
	.zero		1


	//----- nvinfo : EIATTR_EXIT_INSTR_OFFSETS
	.align		4
        /*0058*/ 	.byte	0x04, 0x1c
        /*005a*/ 	.short	(.L_23 - .L_22)


	//   ....[0]....
.L_22:
        /*005c*/ 	.word	0x00000090


	//   ....[1]....
        /*0060*/ 	.word	0x00000220


	//----- nvinfo : EIATTR_CRS_STACK_SIZE
	.align		4
.L_23:
        /*0064*/ 	.byte	0x04, 0x1e
        /*0066*/ 	.short	(.L_25 - .L_24)
.L_24:
        /*0068*/ 	.word	0x00000000


	//----- nvinfo : EIATTR_CBANK_PARAM_SIZE
	.align		4
.L_25:
        /*006c*/ 	.byte	0x03, 0x19
        /*006e*/ 	.short	0x001c


	//----- nvinfo : EIATTR_PARAM_CBANK
	.align		4
        /*0070*/ 	.byte	0x04, 0x0a
        /*0072*/ 	.short	(.L_27 - .L_26)
	.align		4
.L_26:
        /*0074*/ 	.word	index@(.nv.constant0._Z17vector_add_stridePKfS0_Pfi)
        /*0078*/ 	.short	0x0380
        /*007a*/ 	.short	0x001c


	//----- nvinfo : EIATTR_SW_WAR
	.align		4
.L_27:
        /*007c*/ 	.byte	0x04, 0x36
        /*007e*/ 	.short	(.L_29 - .L_28)
.L_28:
        /*0080*/ 	.word	0x00000008
.L_29:


//--------------------- .nv.info._Z10vector_addPKfS0_Pfi --------------------------
	.section	.nv.info._Z10vector_addPKfS0_Pfi,"",@"SHT_CUDA_INFO"
	.sectionflags	@""
	.align	4


	//----- nvinfo : EIATTR_CUDA_API_VERSION
	.align		4
        /*0000*/ 	.byte	0x04, 0x37
        /*0002*/ 	.short	(.L_31 - .L_30)
.L_30:
        /*0004*/ 	.word	0x00000082


	//----- nvinfo : EIATTR_KPARAM_INFO
	.align		4
.L_31:
        /*0008*/ 	.byte	0x04, 0x17
        /*000a*/ 	.short	(.L_33 - .L_32)
.L_32:
        /*000c*/ 	.word	0x00000000
        /*0010*/ 	.short	0x0003
        /*0012*/ 	.short	0x0018
        /*0014*/ 	.byte	0x00, 0xf0, 0x11, 0x00


	//----- nvinfo : EIATTR_KPARAM_INFO
	.align		4
.L_33:
        /*0018*/ 	.byte	0x04, 0x17
        /*001a*/ 	.short	(.L_35 - .L_34)
.L_34:
        /*001c*/ 	.word	0x00000000
        /*0020*/ 	.short	0x0002
        /*0022*/ 	.short	0x0010
        /*0024*/ 	.byte	0x00, 0xf5, 0x21, 0x00


	//----- nvinfo : EIATTR_KPARAM_INFO
	.align		4
.L_35:
        /*0028*/ 	.byte	0x04, 0x17
        /*002a*/ 	.short	(.L_37 - .L_36)
.L_36:
        /*002c*/ 	.word	0x00000000
        /*0030*/ 	.short	0x0001
        /*0032*/ 	.short	0x0008
        /*0034*/ 	.byte	0x00, 0xf5, 0x21, 0x00


	//----- nvinfo : EIATTR_KPARAM_INFO
	.align		4
.L_37:
        /*0038*/ 	.byte	0x04, 0x17
        /*003a*/ 	.short	(.L_39 - .L_38)
.L_38:
        /*003c*/ 	.word	0x00000000
        /*0040*/ 	.short	0x0000
        /*0042*/ 	.short	0x0000
        /*0044*/ 	.byte	0x00, 0xf5, 0x21, 0x00


	//----- nvinfo : EIATTR_SPARSE_MMA_MASK
	.align		4
.L_39:
        /*0048*/ 	.byte	0x03, 0x50
        /*004a*/ 	.short	0x0000


	//----- nvinfo : EIATTR_MAXREG_COUNT
	.align		4
        /*004c*/ 	.byte	0x03, 0x1b
        /*004e*/ 	.short	0x00ff


	//----- nvinfo : EIATTR_MERCURY_ISA_VERSION
	.align		4
        /*0050*/ 	.byte	0x03, 0x5f
        /*0052*/ 	.short	0x0101


	//----- nvinfo : EIATTR_VRC_CTA_INIT_COUNT
	.align		4
        /*0054*/ 	.byte	0x02, 0x4a
	.zero		1
	.zero		1


	//----- nvinfo : EIATTR_EXIT_INSTR_OFFSETS
	.align		4
        /*0058*/ 	.byte	0x04, 0x1c
        /*005a*/ 	.short	(.L_41 - .L_40)


	//   ....[0]....
.L_40:
        /*005c*/ 	.word	0x00000070


	//   ....[1]....
        /*0060*/ 	.word	0x00000130


	//----- nvinfo : EIATTR_CBANK_PARAM_SIZE
	.align		4
.L_41:
        /*0064*/ 	.byte	0x03, 0x19
        /*0066*/ 	.short	0x001c


	//----- nvinfo : EIATTR_PARAM_CBANK
	.align		4
        /*0068*/ 	.byte	0x04, 0x0a
        /*006a*/ 	.short	(.L_43 - .L_42)
	.align		4
.L_42:
        /*006c*/ 	.word	index@(.nv.constant0._Z10vector_addPKfS0_Pfi)
        /*0070*/ 	.short	0x0380
        /*0072*/ 	.short	0x001c


	//----- nvinfo : EIATTR_SW_WAR
	.align		4
.L_43:
        /*0074*/ 	.byte	0x04, 0x36
        /*0076*/ 	.short	(.L_45 - .L_44)
.L_44:
        /*0078*/ 	.word	0x00000008
.L_45:


//--------------------- .nv.callgraph             --------------------------
	.section	.nv.callgraph,"",@"SHT_CUDA_CALLGRAPH"
	.align	4
	.sectionentsize	8
	.align		4
        /*0000*/ 	.word	0x00000000
	.align		4
        /*0004*/ 	.word	0xffffffff
	.align		4
        /*0008*/ 	.word	0x00000000
	.align		4
        /*000c*/ 	.word	0xfffffffe
	.align		4
        /*0010*/ 	.word	0x00000000
	.align		4
        /*0014*/ 	.word	0xfffffffd
	.align		4
        /*0018*/ 	.word	0x00000000
	.align		4
        /*001c*/ 	.word	0xfffffffc


//--------------------- .text._Z17vector_add_stridePKfS0_Pfi --------------------------
	.section	.text._Z17vector_add_stridePKfS0_Pfi,"ax",@progbits
	.align	128
        .global         _Z17vector_add_stridePKfS0_Pfi
        .type           _Z17vector_add_stridePKfS0_Pfi,@function
        .size           _Z17vector_add_stridePKfS0_Pfi,(.L_x_3 - _Z17vector_add_stridePKfS0_Pfi)
        .other          _Z17vector_add_stridePKfS0_Pfi,@"STO_CUDA_ENTRY STV_DEFAULT"
_Z17vector_add_stridePKfS0_Pfi:
.text._Z17vector_add_stridePKfS0_Pfi:
[----:B------:R-:W-:Y:S01]  /*0000*/  LDC R1, c[0x0][0x37c] ;  /* 0x0000df00ff017b82 */ /* 0x000fe20000000800 */
[----:B------:R-:W0:Y:S07]  /*0010*/  S2R R3, SR_TID.X ;  /* 0x0000000000037919 */ /* 0x000e2e0000002100 */
[----:B------:R-:W0:Y:S01]  /*0020*/  S2UR UR4, SR_CTAID.X ;  /* 0x00000000000479c3 */ /* 0x000e220000002500 */
[----:B------:R-:W1:Y:S07]  /*0030*/  LDCU UR8, c[0x0][0x398] ;  /* 0x00007300ff0877ac */ /* 0x000e6e0008000800 */
[----:B------:R-:W0:Y:S01]  /*0040*/  LDC R2, c[0x0][0x360] ;  /* 0x0000d800ff027b82 */ /* 0x000e220000000800 */
[----:B-1----:R-:W-:Y:S01]  /*0050*/  USHF.R.S32.HI UR5, URZ, 0x1f, UR8 ;  /* 0x0000001fff057899 */ /* 0x002fe20008011408 */
[----:B0-----:R-:W-:-:S05]  /*0060*/  IMAD R0, R2, UR4, R3 ;  /* 0x0000000402007c24 */ /* 0x001fca000f8e0203 */
[----:B------:R-:W-:-:S04]  /*0070*/  ISETP.GE.U32.AND P0, PT, R0, UR8, PT ;  /* 0x0000000800007c0c */ /* 0x000fc8000bf06070 */
[----:B------:R-:W-:-:S13]  /*0080*/  ISETP.GE.U32.AND.EX P0, PT, RZ, UR5, PT, P0 ;  /* 0x00000005ff007c0c */ /* 0x000fda000bf06100 */
[----:B------:R-:W-:Y:S05]  /*0090*/  @P0 EXIT ;  /* 0x000000000000094d */ /* 0x000fea0003800000 */
[----:B------:R-:W0:Y:S01]  /*00a0*/  LDCU UR4, c[0x0][0x370] ;  /* 0x00006e00ff0477ac */ /* 0x000e220008000800 */
[----:B------:R-:W-:Y:S02]  /*00b0*/  IMAD.MOV.U32 R11, RZ, RZ, R0 ;  /* 0x000000ffff0b7224 */ /* 0x000fe400078e0000 */
[----:B------:R-:W-:Y:S01]  /*00c0*/  IMAD.MOV.U32 R8, RZ, RZ, RZ ;  /* 0x000000ffff087224 */ /* 0x000fe200078e00ff */
[----:B------:R-:W1:Y:S01]  /*00d0*/  LDCU.64 UR6, c[0x0][0x358] ;  /* 0x00006b00ff0677ac */ /* 0x000e620008000a00 */
[----:B------:R-:W2:Y:S01]  /*00e0*/  LDCU.64 UR10, c[0x0][0x390] ;  /* 0x00007200ff0a77ac */ /* 0x000ea20008000a00 */
[----:B------:R-:W3:Y:S01]  /*00f0*/  LDCU.128 UR12, c[0x0][0x380] ;  /* 0x00007000ff0c77ac */ /* 0x000ee20008000c00 */
[----:B0-----:R-:W-:-:S07]  /*0100*/  IMAD R0, R2, UR4, RZ ;  /* 0x0000000402007c24 */ /* 0x001fce000f8e02ff */
.L_x_0:
[C---:B0-----:R-:W-:Y:S01]  /*0110*/  IMAD.SHL.U32 R6, R11.reuse, 0x4, RZ ;  /* 0x000000040b067824 */ /* 0x041fe200078e00ff */
[----:B------:R-:W-:-:S04]  /*0120*/  SHF.L.U64.HI R7, R11, 0x2, R8 ;  /* 0x000000020b077819 */ /* 0x000fc80000010208 */
[C---:B---3--:R-:W-:Y:S02]  /*0130*/  IADD3 R4, P1, PT, R6.reuse, UR14, RZ ;  /* 0x0000000e06047c10 */ /* 0x048fe4000ff3e0ff */
[----:B------:R-:W-:Y:S02]  /*0140*/  IADD3 R2, P0, PT, R6, UR12, RZ ;  /* 0x0000000c06027c10 */ /* 0x000fe4000ff1e0ff */
[C---:B------:R-:W-:Y:S02]  /*0150*/  IADD3.X R5, PT, PT, R7.reuse, UR15, RZ, P1, !PT ;  /* 0x0000000f07057c10 */ /* 0x040fe40008ffe4ff */
[----:B------:R-:W-:-:S04]  /*0160*/  IADD3.X R3, PT, PT, R7, UR13, RZ, P0, !PT ;  /* 0x0000000d07037c10 */ /* 0x000fc800087fe4ff */
[----:B-1----:R-:W3:Y:S04]  /*0170*/  LDG.E R5, desc[UR6][R4.64] ;  /* 0x0000000604057981 */ /* 0x002ee8000c1e1900 */
[----:B------:R-:W3:Y:S01]  /*0180*/  LDG.E R2, desc[UR6][R2.64] ;  /* 0x0000000602027981 */ /* 0x000ee2000c1e1900 */
[----:B--2---:R-:W-:-:S04]  /*0190*/  IADD3 R6, P0, PT, R6, UR10, RZ ;  /* 0x0000000a06067c10 */ /* 0x004fc8000ff1e0ff */
[----:B------:R-:W-:Y:S02]  /*01a0*/  IADD3.X R7, PT, PT, R7, UR11, RZ, P0, !PT ;  /* 0x0000000b07077c10 */ /* 0x000fe400087fe4ff */
[----:B------:R-:W-:-:S05]  /*01b0*/  IADD3 R11, P0, PT, R0, R11, RZ ;  /* 0x0000000b000b7210 */ /* 0x000fca0007f1e0ff */
[----:B------:R-:W-:Y:S01]  /*01c0*/  IMAD.X R8, RZ, RZ, R8, P0 ;  /* 0x000000ffff087224 */ /* 0x000fe200000e0608 */
[----:B------:R-:W-:-:S04]  /*01d0*/  ISETP.GE.U32.AND P0, PT, R11, UR8, PT ;  /* 0x000000080b007c0c */ /* 0x000fc8000bf06070 */
[----:B------:R-:W-:Y:S01]  /*01e0*/  ISETP.GE.U32.AND.EX P0, PT, R8, UR5, PT, P0 ;  /* 0x0000000508007c0c */ /* 0x000fe2000bf06100 */
[----:B---3--:R-:W-:-:S05]  /*01f0*/  FADD R9, R2, R5 ;  /* 0x0000000502097221 */ /* 0x008fca0000000000 */
[----:B------:R0:W-:Y:S07]  /*0200*/  STG.E desc[UR6][R6.64], R9 ;  /* 0x0000000906007986 */ /* 0x0001ee000c101906 */
[----:B------:R-:W-:Y:S05]  /*0210*/  @!P0 BRA `(.L_x_0) ;  /* 0xfffffffc00bc8947 */ /* 0x000fea000383ffff */
[----:B------:R-:W-:Y:S05]  /*0220*/  EXIT ;  /* 0x000000000000794d */ /* 0x000fea0003800000 */
.L_x_1:
[----:B------:R-:W-:-:S00]  /*0230*/  BRA `(.L_x_1) ;  /* 0xfffffffc00fc7947 */ /* 0x000fc0000383ffff */
[----:B------:R-:W-:-:S00]  /*0240*/  NOP ;  /* 0x0000000000007918 */ /* 0x000fc00000000000 */
        /* <DEDUP_REMOVED lines=11> */
.L_x_3:


//--------------------- .text._Z10vector_addPKfS0_Pfi --------------------------
	.section	.text._Z10vector_addPKfS0_Pfi,"ax",@progbits
	.align	128
        .global         _Z10vector_addPKfS0_Pfi
        .type           _Z10vector_addPKfS0_Pfi,@function
        .size           _Z10vector_addPKfS0_Pfi,(.L_x_4 - _Z10vector_addPKfS0_Pfi)
        .other          _Z10vector_addPKfS0_Pfi,@"STO_CUDA_ENTRY STV_DEFAULT"
_Z10vector_addPKfS0_Pfi:
.text._Z10vector_addPKfS0_Pfi:
[----:B------:R-:W-:Y:S01]  /*0000*/  LDC R1, c[0x0][0x37c] ;  /* 0x0000df00ff017b82 */ /* 0x000fe20000000800 */
[----:B------:R-:W0:Y:S01]  /*0010*/  S2R R9, SR_CTAID.X ;  /* 0x0000000000097919 */ /* 0x000e220000002500 */
[----:B------:R-:W0:Y:S01]  /*0020*/  LDCU UR4, c[0x0][0x360] ;  /* 0x00006c00ff0477ac */ /* 0x000e220008000800 */
[----:B------:R-:W0:Y:S01]  /*0030*/  S2R R0, SR_TID.X ;  /* 0x0000000000007919 */ /* 0x000e220000002100 */
[----:B------:R-:W1:Y:S01]  /*0040*/  LDCU UR5, c[0x0][0x398] ;  /* 0x00007300ff0577ac */ /* 0x000e620008000800 */
[----:B0-----:R-:W-:-:S05]  /*0050*/  IMAD R9, R9, UR4, R0 ;  /* 0x0000000409097c24 */ /* 0x001fca000f8e0200 */
[----:B-1----:R-:W-:-:S13]  /*0060*/  ISETP.GE.AND P0, PT, R9, UR5, PT ;  /* 0x0000000509007c0c */ /* 0x002fda000bf06270 */
[----:B------:R-:W-:Y:S05]  /*0070*/  @P0 EXIT ;  /* 0x000000000000094d */ /* 0x000fea0003800000 */
[----:B------:R-:W0:Y:S01]  /*0080*/  LDC.64 R2, c[0x0][0x380] ;  /* 0x0000e000ff027b82 */ /* 0x000e220000000a00 */
[----:B------:R-:W1:Y:S07]  /*0090*/  LDCU.64 UR4, c[0x0][0x358] ;  /* 0x00006b00ff0477ac */ /* 0x000e6e0008000a00 */
[----:B------:R-:W2:Y:S08]  /*00a0*/  LDC.64 R4, c[0x0][0x388] ;  /* 0x0000e200ff047b82 */ /* 0x000eb00000000a00 */
[----:B------:R-:W3:Y:S01]  /*00b0*/  LDC.64 R6, c[0x0][0x390] ;  /* 0x0000e400ff067b82 */ /* 0x000ee20000000a00 */
[----:B0-----:R-:W-:-:S06]  /*00c0*/  IMAD.WIDE R2, R9, 0x4, R2 ;  /* 0x0000000409027825 */ /* 0x001fcc00078e0202 */
[----:B-1----:R-:W4:Y:S01]  /*00d0*/  LDG.E R2, desc[UR4][R2.64] ;  /* 0x0000000402027981 */ /* 0x002f22000c1e1900 */
[----:B--2---:R-:W-:-:S06]  /*00e0*/  IMAD.WIDE R4, R9, 0x4, R4 ;  /* 0x0000000409047825 */ /* 0x004fcc00078e0204 */
[----:B------:R-:W4:Y:S01]  /*00f0*/  LDG.E R5, desc[UR4][R4.64] ;  /* 0x0000000404057981 */ /* 0x000f22000c1e1900 */
[----:B---3--:R-:W-:-:S04]  /*0100*/  IMAD.WIDE R6, R9, 0x4, R6 ;  /* 0x0000000409067825 */ /* 0x008fc800078e0206 */
[----:B----4-:R-:W-:-:S05]  /*0110*/  FADD R9, R2, R5 ;  /* 0x0000000502097221 */ /* 0x010fca0000000000 */
[----:B------:R-:W-:Y:S01]  /*0120*/  STG.E desc[UR4][R6.64], R9 ;  /* 0x0000000906007986 */ /* 0x000fe2000c101904 */
[----:B------:R-:W-:Y:S05]  /*0130*/  EXIT ;  /* 0x000000000000794d */ /* 0x000fea0003800000 */
.L_x_2:
        /* <DEDUP_REMOVED lines=12> */
.L_x_4:


//--------------------- .nv.shared.reserved.0     --------------------------
	.section	.nv.shared.reserved.0,"aw",@nobits
	.weak		__nv_reservedSMEM_offset_0_alias
	.size		__nv_reservedSMEM_offset_0_alias, 0, 64
	.other		__nv_reservedSMEM_offset_0_alias,@"STO_CUDA_RESERVED_SHARED STV_DEFAULT"
__nv_reservedSMEM_offset_0_alias:
	.zero		0
	.zero		64


//--------------------- .nv.constant0._Z17vector_add_stridePKfS0_Pfi --------------------------
	.section	.nv.constant0._Z17vector_add_stridePKfS0_Pfi,"a",@progbits
	.sectionflags	@""
	.align	4
.nv.constant0._Z17vector_add_stridePKfS0_Pfi:
	.zero		924


//--------------------- .nv.constant0._Z10vector_addPKfS0_Pfi --------------------------
	.section	.nv.constant0._Z10vector_addPKfS0_Pfi,"a",@progbits
	.sectionflags	@""
	.align	4
.nv.constant0._Z10vector_addPKfS0_Pfi:
	.zero		924


//--------------------- SYMBOLS --------------------------

	.type		.nv.reservedSmem.offset0,@object
	.size		.nv.reservedSmem.offset0,0x4
